//
// Generated by NVIDIA NVVM Compiler
//
// Compiler Build ID: CL-36424714
// Cuda compilation tools, release 13.0, V13.0.88
// Based on NVVM 20.0.0
//

.version 9.0
.target sm_100
.address_size 64

	// .globl	_Z6vecaddPfS_S_

.visible .entry _Z6vecaddPfS_S_(
	.param .u64 .ptr .align 1 _Z6vecaddPfS_S__param_0,
	.param .u64 .ptr .align 1 _Z6vecaddPfS_S__param_1,
	.param .u64 .ptr .align 1 _Z6vecaddPfS_S__param_2
)
{
	.reg .b32 	%r<2>;
	.reg .b32 	%f<4>;
	.reg .b64 	%rd<11>;

	ld.param.u64 	%rd1, [_Z6vecaddPfS_S__param_0];
	ld.param.u64 	%rd2, [_Z6vecaddPfS_S__param_1];
	ld.param.u64 	%rd3, [_Z6vecaddPfS_S__param_2];
	cvta.to.global.u64 	%rd4, %rd3;
	cvta.to.global.u64 	%rd5, %rd2;
	cvta.to.global.u64 	%rd6, %rd1;
	mov.u32 	%r1, %tid.x;
	mul.wide.u32 	%rd7, %r1, 4;
	add.s64 	%rd8, %rd6, %rd7;
	ld.global.f32 	%f1, [%rd8];
	add.s64 	%rd9, %rd5, %rd7;
	ld.global.f32 	%f2, [%rd9];
	add.f32 	%f3, %f1, %f2;
	add.s64 	%rd10, %rd4, %rd7;
	st.global.f32 	[%rd10], %f3;
	ret;

}


// ===== COMPILED SASS (sm_100) =====

	.target	sm_100

	.elftype	@"ET_EXEC"


//--------------------- .note.nv.tkinfo           --------------------------
	.section	.note.nv.tkinfo,"",@"SHT_NOTE"
	.sectionflags	@"SHF_NOTE_NV_TKINFO"
	.tkinfo
        /*0018*/ 	.word	0x00000002
        /*0030*/ 	.string	""
        /*0030*/ 	.string	"ptxas"
        /*0030*/ 	.string	"Cuda compilation tools, release 13.0, V13.0.88"
        /*0030*/ 	.string	"Build cuda_13.0.r13.0/compiler.36424714_0"
        /*0030*/ 	.string	"-arch sm_100 -m 64 "



//--------------------- .note.nv.cuinfo           --------------------------
	.section	.note.nv.cuinfo,"",@"SHT_NOTE"
	.sectionflags	@"SHF_NOTE_NV_CUINFO"
        /*0018*/ 	.short	0x0002
        /*001a*/ 	.short	0x0064
        /*001c*/ 	.short	0x0082
	.zero		2


//--------------------- .nv.info                  --------------------------
	.section	.nv.info,"",@"SHT_CUDA_INFO"
	.align	4


	//----- nvinfo : EIATTR_REGCOUNT
	.align		4
        /*0000*/ 	.byte	0x04, 0x2f
        /*0002*/ 	.short	(.L_1 - .L_0)
	.align		4
.L_0:
        /*0004*/ 	.word	index@(_Z6vecaddPfS_S_)
        /*0008*/ 	.word	0x0000000c


	//----- nvinfo : EIATTR_FRAME_SIZE
	.align		4
.L_1:
        /*000c*/ 	.byte	0x04, 0x11
        /*000e*/ 	.short	(.L_3 - .L_2)
	.align		4
.L_2:
        /*0010*/ 	.word	index@(_Z6vecaddPfS_S_)
        /*0014*/ 	.word	0x00000000


	//----- nvinfo : EIATTR_MIN_STACK_SIZE
	.align		4
.L_3:
        /*0018*/ 	.byte	0x04, 0x12
        /*001a*/ 	.short	(.L_5 - .L_4)
	.align		4
.L_4:
        /*001c*/ 	.word	index@(_Z6vecaddPfS_S_)
        /*0020*/ 	.word	0x00000000
.L_5:


//--------------------- .nv.compat                --------------------------
	.section	.nv.compat,"",@"SHT_CUDA_COMPAT_INFO"
	.align	4
        /*0000*/ 	.byte	0x02, 0x09, 0x00, 0x00, 0x02, 0x02, 0x01, 0x00, 0x02, 0x05, 0x05, 0x00, 0x03, 0x07, 0x01, 0x01
        /*0010*/ 	.byte	0x02, 0x03, 0x00, 0x00, 0x02, 0x06, 0x01, 0x00, 0x04, 0x0b, 0x08, 0x00, 0x09, 0x00, 0x00, 0x00
        /*0020*/ 	.byte	0x00, 0x00, 0x00, 0x00


//--------------------- .nv.info._Z6vecaddPfS_S_  --------------------------
	.section	.nv.info._Z6vecaddPfS_S_,"",@"SHT_CUDA_INFO"
	.sectionflags	@""
	.align	4


	//----- nvinfo : EIATTR_CUDA_API_VERSION
	.align		4
        /*0000*/ 	.byte	0x04, 0x37
        /*0002*/ 	.short	(.L_7 - .L_6)
.L_6:
        /*0004*/ 	.word	0x00000082


	//----- nvinfo : EIATTR_KPARAM_INFO
	.align		4
.L_7:
        /*0008*/ 	.byte	0x04, 0x17
        /*000a*/ 	.short	(.L_9 - .L_8)
.L_8:
        /*000c*/ 	.word	0x00000000
        /*0010*/ 	.short	0x0002
        /*0012*/ 	.short	0x0010
        /*0014*/ 	.byte	0x00, 0xf5, 0x21, 0x00


	//----- nvinfo : EIATTR_KPARAM_INFO
	.align		4
.L_9:
        /*0018*/ 	.byte	0x04, 0x17
        /*001a*/ 	.short	(.L_11 - .L_10)
.L_10:
        /*001c*/ 	.word	0x00000000
        /*0020*/ 	.short	0x0001
        /*0022*/ 	.short	0x0008
        /*0024*/ 	.byte	0x00, 0xf5, 0x21, 0x00


	//----- nvinfo : EIATTR_KPARAM_INFO
	.align		4
.L_11:
        /*0028*/ 	.byte	0x04, 0x17
        /*002a*/ 	.short	(.L_13 - .L_12)
.L_12:
        /*002c*/ 	.word	0x00000000
        /*0030*/ 	.short	0x0000
        /*0032*/ 	.short	0x0000
        /*0034*/ 	.byte	0x00, 0xf5, 0x21, 0x00


	//----- nvinfo : EIATTR_SPARSE_MMA_MASK
	.align		4
.L_13:
        /*0038*/ 	.byte	0x03, 0x50
        /*003a*/ 	.short	0x0000


	//----- nvinfo : EIATTR_MAXREG_COUNT
	.align		4
        /*003c*/ 	.byte	0x03, 0x1b
        /*003e*/ 	.short	0x00ff


	//----- nvinfo : EIATTR_MERCURY_ISA_VERSION
	.align		4
        /*0040*/ 	.byte	0x03, 0x5f
        /*0042*/ 	.short	0x0101


	//----- nvinfo : EIATTR_VRC_CTA_INIT_COUNT
	.align		4
        /*0044*/ 	.byte	0x02, 0x4a
	.zero		1
	.zero		1


	//----- nvinfo : EIATTR_EXIT_INSTR_OFFSETS
	.align		4
        /*0048*/ 	.byte	0x04, 0x1c
        /*004a*/ 	.short	(.L_15 - .L_14)


	//   ....[0]....
.L_14:
        /*004c*/ 	.word	0x000000d0


	//----- nvinfo : EIATTR_CBANK_PARAM_SIZE
	.align		4
.L_15:
        /*0050*/ 	.byte	0x03, 0x19
        /*0052*/ 	.short	0x0018


	//----- nvinfo : EIATTR_PARAM_CBANK
	.align		4
        /*0054*/ 	.byte	0x04, 0x0a
        /*0056*/ 	.short	(.L_17 - .L_16)
	.align		4
.L_16:
        /*0058*/ 	.word	index@(.nv.constant0._Z6vecaddPfS_S_)
        /*005c*/ 	.short	0x0380
        /*005e*/ 	.short	0x0018


	//----- nvinfo : EIATTR_SW_WAR
	.align		4
.L_17:
        /*0060*/ 	.byte	0x04, 0x36
        /*0062*/ 	.short	(.L_19 - .L_18)
.L_18:
        /*0064*/ 	.word	0x00000008
.L_19:


//--------------------- .nv.callgraph             --------------------------
	.section	.nv.callgraph,"",@"SHT_CUDA_CALLGRAPH"
	.align	4
	.sectionentsize	8
	.align		4
        /*0000*/ 	.word	0x00000000
	.align		4
        /*0004*/ 	.word	0xffffffff
	.align		4
        /*0008*/ 	.word	0x00000000
	.align		4
        /*000c*/ 	.word	0xfffffffe
	.align		4
        /*0010*/ 	.word	0x00000000
	.align		4
        /*0014*/ 	.word	0xfffffffd
	.align		4
        /*0018*/ 	.word	0x00000000
	.align		4
        /*001c*/ 	.word	0xfffffffc


//--------------------- .text._Z6vecaddPfS_S_     --------------------------
	.section	.text._Z6vecaddPfS_S_,"ax",@progbits
	.align	128
        .global         _Z6vecaddPfS_S_
        .type           _Z6vecaddPfS_S_,@function
        .size           _Z6vecaddPfS_S_,(.L_x_1 - _Z6vecaddPfS_S_)
        .other          _Z6vecaddPfS_S_,@"STO_CUDA_ENTRY STV_DEFAULT"
_Z6vecaddPfS_S_:
.text._Z6vecaddPfS_S_:
[----:B------:R-:W-:Y:S01]  /*0000*/  LDC R1, c[0x0][0x37c] ;  /* 0x0000df00ff017b82 */ /* 0x000fe20000000800 */
[----:B------:R-:W0:Y:S07]  /*0010*/  S2R R9, SR_TID.X ;  /* 0x0000000000097919 */ /* 0x000e2e0000002100 */
[----:B------:R-:W0:Y:S01]  /*0020*/  LDC.64 R2, c[0x0][0x380] ;  /* 0x0000e000ff027b82 */ /* 0x000e220000000a00 */
[----:B------:R-:W1:Y:S07]  /*0030*/  LDCU.64 UR4, c[0x0][0x358] ;  /* 0x00006b00ff0477ac */ /* 0x000e6e0008000a00 */
[----:B------:R-:W2:Y:S08]  /*0040*/  LDC.64 R4, c[0x0][0x388] ;  /* 0x0000e200ff047b82 */ /* 0x000eb00000000a00 */
[----:B------:R-:W3:Y:S01]  /*0050*/  LDC.64 R6, c[0x0][0x390] ;  /* 0x0000e400ff067b82 */ /* 0x000ee20000000a00 */
[----:B0-----:R-:W-:-:S04]  /*0060*/  IMAD.WIDE.U32 R2, R9, 0x4, R2 ;  /* 0x0000000409027825 */ /* 0x001fc800078e0002 */
[C---:B--2---:R-:W-:Y:S02]  /*0070*/  IMAD.WIDE.U32 R4, R9.reuse, 0x4, R4 ;  /* 0x0000000409047825 */ /* 0x044fe400078e0004 */
[----:B-1----:R-:W2:Y:S04]  /*0080*/  LDG.E R2, desc[UR4][R2.64] ;  /* 0x0000000402027981 */ /* 0x002ea8000c1e1900 */
[----:B------:R-:W2:Y:S01]  /*0090*/  LDG.E R5, desc[UR4][R4.64] ;  /* 0x0000000404057981 */ /* 0x000ea2000c1e1900 */
[----:B---3--:R-:W-:-:S04]  /*00a0*/  IMAD.WIDE.U32 R6, R9, 0x4, R6 ;  /* 0x0000000409067825 */ /* 0x008fc800078e0006 */
[----:B--2---:R-:W-:-:S05]  /*00b0*/  FADD R9, R2, R5 ;  /* 0x0000000502097221 */ /* 0x004fca0000000000 */
[----:B------:R-:W-:Y:S01]  /*00c0*/  STG.E desc[UR4][R6.64], R9 ;  /* 0x0000000906007986 */ /* 0x000fe2000c101904 */
[----:B------:R-:W-:Y:S05]  /*00d0*/  EXIT ;  /* 0x000000000000794d */ /* 0x000fea0003800000 */
.L_x_0:
[----:B------:R-:W-:-:S00]  /*00e0*/  BRA `(.L_x_0) ;  /* 0xfffffffc00fc7947 */ /* 0x000fc0000383ffff */
[----:B------:R-:W-:-:S00]  /*00f0*/  NOP ;  /* 0x0000000000007918 */ /* 0x000fc00000000000 */
        /* <DEDUP_REMOVED lines=8> */
.L_x_1:


//--------------------- .nv.shared.reserved.0     --------------------------
	.section	.nv.shared.reserved.0,"aw",@nobits
	.weak		__nv_reservedSMEM_offset_0_alias
	.size		__nv_reservedSMEM_offset_0_alias, 0, 64
	.other		__nv_reservedSMEM_offset_0_alias,@"STO_CUDA_RESERVED_SHARED STV_DEFAULT"
__nv_reservedSMEM_offset_0_alias:
	.zero		0
	.zero		64


//--------------------- .nv.constant0._Z6vecaddPfS_S_ --------------------------
	.section	.nv.constant0._Z6vecaddPfS_S_,"a",@progbits
	.sectionflags	@""
	.align	4
.nv.constant0._Z6vecaddPfS_S_:
	.zero		920


//--------------------- SYMBOLS --------------------------

	.type		.nv.reservedSmem.offset0,@object
	.size		.nv.reservedSmem.offset0,0x4
